//
// Generated by NVIDIA NVVM Compiler
//
// Compiler Build ID: CL-36424714
// Cuda compilation tools, release 13.0, V13.0.88
// Based on NVVM 20.0.0
//

.version 9.0
.target sm_100
.address_size 64

	// .globl	_Z7dkernelPjj

.visible .entry _Z7dkernelPjj(
	.param .u64 .ptr .align 1 _Z7dkernelPjj_param_0,
	.param .u32 _Z7dkernelPjj_param_1
)
{
	.reg .pred 	%p<6>;
	.reg .b32 	%r<28>;
	.reg .b64 	%rd<14>;

	ld.param.u64 	%rd8, [_Z7dkernelPjj_param_0];
	ld.param.u32 	%r12, [_Z7dkernelPjj_param_1];
	cvta.to.global.u64 	%rd1, %rd8;
	mov.u32 	%r13, %tid.x;
	mul.lo.s32 	%r26, %r12, %r13;
	add.s32 	%r2, %r26, %r12;
	setp.ge.u32 	%p1, %r26, %r2;
	@%p1 bra 	$L__BB0_7;
	and.b32  	%r3, %r12, 3;
	setp.eq.s32 	%p2, %r3, 0;
	@%p2 bra 	$L__BB0_4;
	mul.wide.u32 	%rd9, %r26, 4;
	add.s64 	%rd12, %rd1, %rd9;
	neg.s32 	%r25, %r3;
	add.s32 	%r26, %r26, %r3;
$L__BB0_3:
	.pragma "nounroll";
	ld.global.u32 	%r14, [%rd12];
	add.s32 	%r15, %r14, 1;
	st.global.u32 	[%rd12], %r15;
	add.s64 	%rd12, %rd12, 4;
	add.s32 	%r25, %r25, 1;
	setp.ne.s32 	%p3, %r25, 0;
	@%p3 bra 	$L__BB0_3;
$L__BB0_4:
	add.s32 	%r16, %r12, -1;
	setp.lt.u32 	%p4, %r16, 3;
	@%p4 bra 	$L__BB0_7;
	sub.s32 	%r27, %r26, %r2;
	mul.wide.u32 	%rd10, %r26, 4;
	add.s64 	%rd11, %rd10, %rd1;
	add.s64 	%rd13, %rd11, 8;
$L__BB0_6:
	ld.global.u32 	%r17, [%rd13+-8];
	add.s32 	%r18, %r17, 1;
	st.global.u32 	[%rd13+-8], %r18;
	ld.global.u32 	%r19, [%rd13+-4];
	add.s32 	%r20, %r19, 1;
	st.global.u32 	[%rd13+-4], %r20;
	ld.global.u32 	%r21, [%rd13];
	add.s32 	%r22, %r21, 1;
	st.global.u32 	[%rd13], %r22;
	ld.global.u32 	%r23, [%rd13+4];
	add.s32 	%r24, %r23, 1;
	st.global.u32 	[%rd13+4], %r24;
	add.s32 	%r27, %r27, 4;
	add.s64 	%rd13, %rd13, 16;
	setp.ne.s32 	%p5, %r27, 0;
	@%p5 bra 	$L__BB0_6;
$L__BB0_7:
	ret;

}


// ===== COMPILED SASS (sm_100) =====

	.target	sm_100

	.elftype	@"ET_EXEC"


//--------------------- .note.nv.tkinfo           --------------------------
	.section	.note.nv.tkinfo,"",@"SHT_NOTE"
	.sectionflags	@"SHF_NOTE_NV_TKINFO"
	.tkinfo
        /*0018*/ 	.word	0x00000002
        /*0030*/ 	.string	""
        /*0030*/ 	.string	"ptxas"
        /*0030*/ 	.string	"Cuda compilation tools, release 13.0, V13.0.88"
        /*0030*/ 	.string	"Build cuda_13.0.r13.0/compiler.36424714_0"
        /*0030*/ 	.string	"-arch sm_100 -m 64 "



//--------------------- .note.nv.cuinfo           --------------------------
	.section	.note.nv.cuinfo,"",@"SHT_NOTE"
	.sectionflags	@"SHF_NOTE_NV_CUINFO"
        /*0018*/ 	.short	0x0002
        /*001a*/ 	.short	0x0064
        /*001c*/ 	.short	0x0082
	.zero		2


//--------------------- .nv.info                  --------------------------
	.section	.nv.info,"",@"SHT_CUDA_INFO"
	.align	4


	//----- nvinfo : EIATTR_REGCOUNT
	.align		4
        /*0000*/ 	.byte	0x04, 0x2f
        /*0002*/ 	.short	(.L_1 - .L_0)
	.align		4
.L_0:
        /*0004*/ 	.word	index@(_Z7dkernelPjj)
        /*0008*/ 	.word	0x0000001e


	//----- nvinfo : EIATTR_FRAME_SIZE
	.align		4
.L_1:
        /*000c*/ 	.byte	0x04, 0x11
        /*000e*/ 	.short	(.L_3 - .L_2)
	.align		4
.L_2:
        /*0010*/ 	.word	index@(_Z7dkernelPjj)
        /*0014*/ 	.word	0x00000000


	//----- nvinfo : EIATTR_MIN_STACK_SIZE
	.align		4
.L_3:
        /*0018*/ 	.byte	0x04, 0x12
        /*001a*/ 	.short	(.L_5 - .L_4)
	.align		4
.L_4:
        /*001c*/ 	.word	index@(_Z7dkernelPjj)
        /*0020*/ 	.word	0x00000000
.L_5:


//--------------------- .nv.compat                --------------------------
	.section	.nv.compat,"",@"SHT_CUDA_COMPAT_INFO"
	.align	4
        /*0000*/ 	.byte	0x02, 0x09, 0x00, 0x00, 0x02, 0x02, 0x01, 0x00, 0x02, 0x05, 0x05, 0x00, 0x03, 0x07, 0x01, 0x01
        /*0010*/ 	.byte	0x02, 0x03, 0x00, 0x00, 0x02, 0x06, 0x01, 0x00, 0x04, 0x0b, 0x08, 0x00, 0x09, 0x00, 0x00, 0x00
        /*0020*/ 	.byte	0x00, 0x00, 0x00, 0x00


//--------------------- .nv.info._Z7dkernelPjj    --------------------------
	.section	.nv.info._Z7dkernelPjj,"",@"SHT_CUDA_INFO"
	.sectionflags	@""
	.align	4


	//----- nvinfo : EIATTR_CUDA_API_VERSION
	.align		4
        /*0000*/ 	.byte	0x04, 0x37
        /*0002*/ 	.short	(.L_7 - .L_6)
.L_6:
        /*0004*/ 	.word	0x00000082


	//----- nvinfo : EIATTR_KPARAM_INFO
	.align		4
.L_7:
        /*0008*/ 	.byte	0x04, 0x17
        /*000a*/ 	.short	(.L_9 - .L_8)
.L_8:
        /*000c*/ 	.word	0x00000000
        /*0010*/ 	.short	0x0001
        /*0012*/ 	.short	0x0008
        /*0014*/ 	.byte	0x00, 0xf0, 0x11, 0x00


	//----- nvinfo : EIATTR_KPARAM_INFO
	.align		4
.L_9:
        /*0018*/ 	.byte	0x04, 0x17
        /*001a*/ 	.short	(.L_11 - .L_10)
.L_10:
        /*001c*/ 	.word	0x00000000
        /*0020*/ 	.short	0x0000
        /*0022*/ 	.short	0x0000
        /*0024*/ 	.byte	0x00, 0xf5, 0x21, 0x00


	//----- nvinfo : EIATTR_SPARSE_MMA_MASK
	.align		4
.L_11:
        /*0028*/ 	.byte	0x03, 0x50
        /*002a*/ 	.short	0x0000


	//----- nvinfo : EIATTR_MAXREG_COUNT
	.align		4
        /*002c*/ 	.byte	0x03, 0x1b
        /*002e*/ 	.short	0x00ff


	//----- nvinfo : EIATTR_MERCURY_ISA_VERSION
	.align		4
        /*0030*/ 	.byte	0x03, 0x5f
        /*0032*/ 	.short	0x0101


	//----- nvinfo : EIATTR_VRC_CTA_INIT_COUNT
	.align		4
        /*0034*/ 	.byte	0x02, 0x4a
	.zero		1
	.zero		1


	//----- nvinfo : EIATTR_EXIT_INSTR_OFFSETS
	.align		4
        /*0038*/ 	.byte	0x04, 0x1c
        /*003a*/ 	.short	(.L_13 - .L_12)


	//   ....[0]....
.L_12:
        /*003c*/ 	.word	0x00000060


	//   ....[1]....
        /*0040*/ 	.word	0x000001c0


	//   ....[2]....
        /*0044*/ 	.word	0x00000870


	//   ....[3]....
        /*0048*/ 	.word	0x000009c0


	//----- nvinfo : EIATTR_CRS_STACK_SIZE
	.align		4
.L_13:
        /*004c*/ 	.byte	0x04, 0x1e
        /*004e*/ 	.short	(.L_15 - .L_14)
.L_14:
        /*0050*/ 	.word	0x00000000


	//----- nvinfo : EIATTR_CBANK_PARAM_SIZE
	.align		4
.L_15:
        /*0054*/ 	.byte	0x03, 0x19
        /*0056*/ 	.short	0x000c


	//----- nvinfo : EIATTR_PARAM_CBANK
	.align		4
        /*0058*/ 	.byte	0x04, 0x0a
        /*005a*/ 	.short	(.L_17 - .L_16)
	.align		4
.L_16:
        /*005c*/ 	.word	index@(.nv.constant0._Z7dkernelPjj)
        /*0060*/ 	.short	0x0380
        /*0062*/ 	.short	0x000c


	//----- nvinfo : EIATTR_SW_WAR
	.align		4
.L_17:
        /*0064*/ 	.byte	0x04, 0x36
        /*0066*/ 	.short	(.L_19 - .L_18)
.L_18:
        /*0068*/ 	.word	0x00000008
.L_19:


//--------------------- .nv.callgraph             --------------------------
	.section	.nv.callgraph,"",@"SHT_CUDA_CALLGRAPH"
	.align	4
	.sectionentsize	8
	.align		4
        /*0000*/ 	.word	0x00000000
	.align		4
        /*0004*/ 	.word	0xffffffff
	.align		4
        /*0008*/ 	.word	0x00000000
	.align		4
        /*000c*/ 	.word	0xfffffffe
	.align		4
        /*0010*/ 	.word	0x00000000
	.align		4
        /*0014*/ 	.word	0xfffffffd
	.align		4
        /*0018*/ 	.word	0x00000000
	.align		4
        /*001c*/ 	.word	0xfffffffc


//--------------------- .text._Z7dkernelPjj       --------------------------
	.section	.text._Z7dkernelPjj,"ax",@progbits
	.align	128
        .global         _Z7dkernelPjj
        .type           _Z7dkernelPjj,@function
        .size           _Z7dkernelPjj,(.L_x_10 - _Z7dkernelPjj)
        .other          _Z7dkernelPjj,@"STO_CUDA_ENTRY STV_DEFAULT"
_Z7dkernelPjj:
.text._Z7dkernelPjj:
[----:B------:R-:W-:Y:S01]  /*0000*/  LDC R1, c[0x0][0x37c] ;  /* 0x0000df00ff017b82 */ /* 0x000fe20000000800 */
[----:B------:R-:W0:Y:S07]  /*0010*/  S2R R0, SR_TID.X ;  /* 0x0000000000007919 */ /* 0x000e2e0000002100 */
[----:B------:R-:W0:Y:S02]  /*0020*/  LDC R7, c[0x0][0x388] ;  /* 0x0000e200ff077b82 */ /* 0x000e240000000800 */
[----:B0-----:R-:W-:-:S04]  /*0030*/  IMAD R0, R0, R7, RZ ;  /* 0x0000000700007224 */ /* 0x001fc800078e02ff */
[----:B------:R-:W-:-:S05]  /*0040*/  IMAD.IADD R5, R0, 0x1, R7 ;  /* 0x0000000100057824 */ /* 0x000fca00078e0207 */
[----:B------:R-:W-:-:S13]  /*0050*/  ISETP.GE.U32.AND P0, PT, R0, R5, PT ;  /* 0x000000050000720c */ /* 0x000fda0003f06070 */
[----:B------:R-:W-:Y:S05]  /*0060*/  @P0 EXIT ;  /* 0x000000000000094d */ /* 0x000fea0003800000 */
[C---:B------:R-:W-:Y:S01]  /*0070*/  VIADD R2, R7.reuse, 0xffffffff ;  /* 0xffffffff07027836 */ /* 0x040fe20000000000 */
[----:B------:R-:W-:Y:S01]  /*0080*/  LOP3.LUT P1, R7, R7, 0x3, RZ, 0xc0, !PT ;  /* 0x0000000307077812 */ /* 0x000fe2000782c0ff */
[----:B------:R-:W0:Y:S03]  /*0090*/  LDCU.64 UR4, c[0x0][0x358] ;  /* 0x00006b00ff0477ac */ /* 0x000e260008000a00 */
[----:B------:R-:W-:-:S09]  /*00a0*/  ISETP.GE.U32.AND P0, PT, R2, 0x3, PT ;  /* 0x000000030200780c */ /* 0x000fd20003f06070 */
[----:B------:R-:W-:Y:S05]  /*00b0*/  @!P1 BRA `(.L_x_0) ;  /* 0x0000000000409947 */ /* 0x000fea0003800000 */
[----:B------:R-:W1:Y:S02]  /*00c0*/  LDC.64 R2, c[0x0][0x380] ;  /* 0x0000e000ff027b82 */ /* 0x000e640000000a00 */
[----:B-1----:R-:W-:-:S04]  /*00d0*/  IMAD.WIDE.U32 R2, R0, 0x4, R2 ;  /* 0x0000000400027825 */ /* 0x002fc800078e0002 */
[----:B------:R-:W-:Y:S01]  /*00e0*/  IMAD.IADD R0, R0, 0x1, R7 ;  /* 0x0000000100007824 */ /* 0x000fe200078e0207 */
[----:B------:R-:W-:Y:S01]  /*00f0*/  MOV R4, R2 ;  /* 0x0000000200047202 */ /* 0x000fe20000000f00 */
[----:B------:R-:W-:Y:S01]  /*0100*/  IMAD.MOV.U32 R11, RZ, RZ, R3 ;  /* 0x000000ffff0b7224 */ /* 0x000fe200078e0003 */
[----:B------:R-:W-:-:S07]  /*0110*/  IADD3 R7, PT, PT, -R7, RZ, RZ ;  /* 0x000000ff07077210 */ /* 0x000fce0007ffe1ff */
.L_x_1:
[----:B-1----:R-:W-:Y:S02]  /*0120*/  IMAD.MOV.U32 R2, RZ, RZ, R4 ;  /* 0x000000ffff027224 */ /* 0x002fe400078e0004 */
[----:B------:R-:W-:-:S05]  /*0130*/  IMAD.MOV.U32 R3, RZ, RZ, R11 ;  /* 0x000000ffff037224 */ /* 0x000fca00078e000b */
[----:B0-----:R-:W2:Y:S01]  /*0140*/  LDG.E R4, desc[UR4][R2.64] ;  /* 0x0000000402047981 */ /* 0x001ea2000c1e1900 */
[----:B------:R-:W-:-:S05]  /*0150*/  VIADD R7, R7, 0x1 ;  /* 0x0000000107077836 */ /* 0x000fca0000000000 */
[----:B------:R-:W-:Y:S02]  /*0160*/  ISETP.NE.AND P1, PT, R7, RZ, PT ;  /* 0x000000ff0700720c */ /* 0x000fe40003f25270 */
[----:B--2---:R-:W-:Y:S02]  /*0170*/  IADD3 R9, PT, PT, R4, 0x1, RZ ;  /* 0x0000000104097810 */ /* 0x004fe40007ffe0ff */
[----:B------:R-:W-:-:S03]  /*0180*/  IADD3 R4, P2, PT, R2, 0x4, RZ ;  /* 0x0000000402047810 */ /* 0x000fc60007f5e0ff */
[----:B------:R1:W-:Y:S02]  /*0190*/  STG.E desc[UR4][R2.64], R9 ;  /* 0x0000000902007986 */ /* 0x0003e4000c101904 */
[----:B------:R-:W-:-:S04]  /*01a0*/  IMAD.X R11, RZ, RZ, R3, P2 ;  /* 0x000000ffff0b7224 */ /* 0x000fc800010e0603 */
[----:B------:R-:W-:Y:S05]  /*01b0*/  @P1 BRA `(.L_x_1) ;  /* 0xfffffffc00d81947 */ /* 0x000fea000383ffff */
.L_x_0:
[----:B0-----:R-:W-:Y:S05]  /*01c0*/  @!P0 EXIT ;  /* 0x000000000000894d */ /* 0x001fea0003800000 */
[----:B-1----:R-:W0:Y:S01]  /*01d0*/  LDC.64 R2, c[0x0][0x380] ;  /* 0x0000e000ff027b82 */ /* 0x002e220000000a00 */
[----:B------:R-:W-:Y:S01]  /*01e0*/  BSSY.RECONVERGENT B0, `(.L_x_2) ;  /* 0x000006a000007945 */ /* 0x000fe20003800200 */
[----:B0-----:R-:W-:Y:S01]  /*01f0*/  IMAD.WIDE.U32 R2, R0, 0x4, R2 ;  /* 0x0000000400027825 */ /* 0x001fe200078e0002 */
[----:B------:R-:W-:-:S04]  /*0200*/  IADD3 R0, PT, PT, -R5, R0, RZ ;  /* 0x0000000005007210 */ /* 0x000fc80007ffe1ff */
[----:B------:R-:W-:Y:S02]  /*0210*/  ISETP.GE.AND P0, PT, R0, RZ, PT ;  /* 0x000000ff0000720c */ /* 0x000fe40003f06270 */
[----:B------:R-:W-:-:S05]  /*0220*/  IADD3 R2, P1, PT, R2, 0x8, RZ ;  /* 0x0000000802027810 */ /* 0x000fca0007f3e0ff */
[----:B------:R-:W-:-:S06]  /*0230*/  IMAD.X R3, RZ, RZ, R3, P1 ;  /* 0x000000ffff037224 */ /* 0x000fcc00008e0603 */
[----:B------:R-:W-:Y:S05]  /*0240*/  @P0 BRA `(.L_x_3) ;  /* 0x00000004008c0947 */ /* 0x000fea0003800000 */
[----:B------:R-:W-:Y:S01]  /*0250*/  IMAD.MOV R4, RZ, RZ, -R0 ;  /* 0x000000ffff047224 */ /* 0x000fe200078e0a00 */
[----:B------:R-:W-:Y:S01]  /*0260*/  BSSY.RECONVERGENT B1, `(.L_x_4) ;  /* 0x000003c000017945 */ /* 0x000fe20003800200 */
[----:B------:R-:W-:-:S03]  /*0270*/  PLOP3.LUT P0, PT, PT, PT, PT, 0x80, 0x8 ;  /* 0x000000000008781c */ /* 0x000fc60003f0f070 */
[----:B------:R-:W-:-:S13]  /*0280*/  ISETP.GT.AND P1, PT, R4, 0xc, PT ;  /* 0x0000000c0400780c */ /* 0x000fda0003f24270 */
[----:B------:R-:W-:Y:S05]  /*0290*/  @!P1 BRA `(.L_x_5) ;  /* 0x0000000000e09947 */ /* 0x000fea0003800000 */
[----:B------:R-:W-:-:S13]  /*02a0*/  PLOP3.LUT P0, PT, PT, PT, PT, 0x8, 0x80 ;  /* 0x000000000080781c */ /* 0x000fda0003f0e170 */
.L_x_6:
[----:B------:R-:W2:Y:S04]  /*02b0*/  LDG.E R9, desc[UR4][R2.64+-0x8] ;  /* 0xfffff80402097981 */ /* 0x000ea8000c1e1900 */
[----:B------:R-:W3:Y:S04]  /*02c0*/  LDG.E R12, desc[UR4][R2.64] ;  /* 0x00000004020c7981 */ /* 0x000ee8000c1e1900 */
[----:B------:R-:W4:Y:S04]  /*02d0*/  LDG.E R10, desc[UR4][R2.64+-0x4] ;  /* 0xfffffc04020a7981 */ /* 0x000f28000c1e1900 */
[----:B------:R-:W5:Y:S04]  /*02e0*/  LDG.E R14, desc[UR4][R2.64+0x4] ;  /* 0x00000404020e7981 */ /* 0x000f68000c1e1900 */
        /* <DEDUP_REMOVED lines=11> */
[----:B------:R-:W5:Y:S01]  /*03a0*/  LDG.E R5, desc[UR4][R2.64+0x34] ;  /* 0x0000340402057981 */ /* 0x000f62000c1e1900 */
[----:B------:R-:W-:-:S05]  /*03b0*/  VIADD R0, R0, 0x10 ;  /* 0x0000001000007836 */ /* 0x000fca0000000000 */
[----:B------:R-:W-:Y:S02]  /*03c0*/  ISETP.GE.AND P1, PT, R0, -0xc, PT ;  /* 0xfffffff40000780c */ /* 0x000fe40003f26270 */
[----:B--2---:R-:W-:Y:S01]  /*03d0*/  IADD3 R9, PT, PT, R9, 0x1, RZ ;  /* 0x0000000109097810 */ /* 0x004fe20007ffe0ff */
[----:B---3--:R-:W-:-:S04]  /*03e0*/  VIADD R13, R12, 0x1 ;  /* 0x000000010c0d7836 */ /* 0x008fc80000000000 */
[----:B------:R0:W-:Y:S01]  /*03f0*/  STG.E desc[UR4][R2.64+-0x8], R9 ;  /* 0xfffff80902007986 */ /* 0x0001e2000c101904 */
[----:B----4-:R-:W-:-:S03]  /*0400*/  VIADD R11, R10, 0x1 ;  /* 0x000000010a0b7836 */ /* 0x010fc60000000000 */
[----:B------:R1:W-:Y:S01]  /*0410*/  STG.E desc[UR4][R2.64], R13 ;  /* 0x0000000d02007986 */ /* 0x0003e2000c101904 */
[----:B-----5:R-:W-:-:S03]  /*0420*/  IADD3 R15, PT, PT, R14, 0x1, RZ ;  /* 0x000000010e0f7810 */ /* 0x020fc60007ffe0ff */
[----:B------:R-:W-:Y:S01]  /*0430*/  STG.E desc[UR4][R2.64+-0x4], R11 ;  /* 0xfffffc0b02007986 */ /* 0x000fe2000c101904 */
[----:B0-----:R-:W-:-:S03]  /*0440*/  IADD3 R9, PT, PT, R20, 0x1, RZ ;  /* 0x0000000114097810 */ /* 0x001fc60007ffe0ff */
[----:B------:R-:W-:Y:S01]  /*0450*/  STG.E desc[UR4][R2.64+0x4], R15 ;  /* 0x0000040f02007986 */ /* 0x000fe2000c101904 */
[----:B-1----:R-:W-:Y:S02]  /*0460*/  IADD3 R13, PT, PT, R4, 0x1, RZ ;  /* 0x00000001040d7810 */ /* 0x002fe40007ffe0ff */
[----:B------:R-:W-:Y:S01]  /*0470*/  IADD3 R4, P2, PT, R2, 0x40, RZ ;  /* 0x0000004002047810 */ /* 0x000fe20007f5e0ff */
[----:B------:R-:W-:Y:S01]  /*0480*/  VIADD R17, R16, 0x1 ;  /* 0x0000000110117836 */ /* 0x000fe20000000000 */
[----:B------:R0:W-:Y:S01]  /*0490*/  STG.E desc[UR4][R2.64+0x10], R9 ;  /* 0x0000100902007986 */ /* 0x0001e2000c101904 */
[----:B------:R-:W-:Y:S02]  /*04a0*/  VIADD R19, R18, 0x1 ;  /* 0x0000000112137836 */ /* 0x000fe40000000000 */
[----:B------:R-:W-:Y:S02]  /*04b0*/  VIADD R21, R21, 0x1 ;  /* 0x0000000115157836 */ /* 0x000fe40000000000 */
[----:B------:R-:W-:-:S02]  /*04c0*/  VIADD R23, R22, 0x1 ;  /* 0x0000000116177836 */ /* 0x000fc40000000000 */
[----:B0-----:R-:W-:Y:S01]  /*04d0*/  IMAD.X R9, RZ, RZ, R3, P2 ;  /* 0x000000ffff097224 */ /* 0x001fe200010e0603 */
[----:B------:R-:W-:Y:S01]  /*04e0*/  IADD3 R25, PT, PT, R24, 0x1, RZ ;  /* 0x0000000118197810 */ /* 0x000fe20007ffe0ff */
[----:B------:R-:W-:Y:S02]  /*04f0*/  VIADD R27, R26, 0x1 ;  /* 0x000000011a1b7836 */ /* 0x000fe40000000000 */
[----:B------:R-:W-:Y:S02]  /*0500*/  VIADD R11, R8, 0x1 ;  /* 0x00000001080b7836 */ /* 0x000fe40000000000 */
[----:B------:R-:W-:Y:S02]  /*0510*/  VIADD R7, R7, 0x1 ;  /* 0x0000000107077836 */ /* 0x000fe40000000000 */
[----:B------:R-:W-:Y:S01]  /*0520*/  VIADD R15, R6, 0x1 ;  /* 0x00000001060f7836 */ /* 0x000fe20000000000 */
[----:B------:R-:W-:Y:S01]  /*0530*/  IADD3 R5, PT, PT, R5, 0x1, RZ ;  /* 0x0000000105057810 */ /* 0x000fe20007ffe0ff */
[----:B------:R-:W-:Y:S04]  /*0540*/  STG.E desc[UR4][R2.64+0x8], R17 ;  /* 0x0000081102007986 */ /* 0x000fe8000c101904 */
        /* <DEDUP_REMOVED lines=9> */
[----:B------:R0:W-:Y:S02]  /*05e0*/  STG.E desc[UR4][R2.64+0x34], R5 ;  /* 0x0000340502007986 */ /* 0x0001e4000c101904 */
[----:B0-----:R-:W-:Y:S01]  /*05f0*/  MOV R2, R4 ;  /* 0x0000000400027202 */ /* 0x001fe20000000f00 */
[----:B------:R-:W-:Y:S01]  /*0600*/  IMAD.MOV.U32 R3, RZ, RZ, R9 ;  /* 0x000000ffff037224 */ /* 0x000fe200078e0009 */
[----:B------:R-:W-:Y:S06]  /*0610*/  @!P1 BRA `(.L_x_6) ;  /* 0xfffffffc00249947 */ /* 0x000fec000383ffff */
.L_x_5:
[----:B------:R-:W-:Y:S05]  /*0620*/  BSYNC.RECONVERGENT B1 ;  /* 0x0000000000017941 */ /* 0x000fea0003800200 */
.L_x_4:
[----:B------:R-:W-:Y:S01]  /*0630*/  IMAD.MOV R4, RZ, RZ, -R0 ;  /* 0x000000ffff047224 */ /* 0x000fe200078e0a00 */
[----:B------:R-:W-:Y:S04]  /*0640*/  BSSY.RECONVERGENT B1, `(.L_x_7) ;  /* 0x0000021000017945 */ /* 0x000fe80003800200 */
[----:B------:R-:W-:-:S13]  /*0650*/  ISETP.GT.AND P1, PT, R4, 0x4, PT ;  /* 0x000000040400780c */ /* 0x000fda0003f24270 */
[----:B------:R-:W-:Y:S05]  /*0660*/  @!P1 BRA `(.L_x_8) ;  /* 0x0000000000789947 */ /* 0x000fea0003800000 */
[----:B------:R-:W2:Y:S04]  /*0670*/  LDG.E R4, desc[UR4][R2.64+-0x8] ;  /* 0xfffff80402047981 */ /* 0x000ea8000c1e1900 */
[----:B------:R-:W3:Y:S04]  /*0680*/  LDG.E R6, desc[UR4][R2.64+-0x4] ;  /* 0xfffffc0402067981 */ /* 0x000ee8000c1e1900 */
[----:B------:R-:W4:Y:S04]  /*0690*/  LDG.E R8, desc[UR4][R2.64] ;  /* 0x0000000402087981 */ /* 0x000f28000c1e1900 */
[----:B------:R-:W5:Y:S04]  /*06a0*/  LDG.E R10, desc[UR4][R2.64+0x4] ;  /* 0x00000404020a7981 */ /* 0x000f68000c1e1900 */
[----:B------:R-:W5:Y:S04]  /*06b0*/  LDG.E R12, desc[UR4][R2.64+0x8] ;  /* 0x00000804020c7981 */ /* 0x000f68000c1e1900 */
[----:B------:R-:W5:Y:S04]  /*06c0*/  LDG.E R14, desc[UR4][R2.64+0xc] ;  /* 0x00000c04020e7981 */ /* 0x000f68000c1e1900 */
[----:B------:R-:W5:Y:S04]  /*06d0*/  LDG.E R16, desc[UR4][R2.64+0x10] ;  /* 0x0000100402107981 */ /* 0x000f68000c1e1900 */
[----:B------:R-:W5:Y:S01]  /*06e0*/  LDG.E R18, desc[UR4][R2.64+0x14] ;  /* 0x0000140402127981 */ /* 0x000f62000c1e1900 */
[----:B------:R-:W-:-:S02]  /*06f0*/  PLOP3.LUT P0, PT, PT, PT, PT, 0x8, 0x80 ;  /* 0x000000000080781c */ /* 0x000fc40003f0e170 */
[----:B------:R-:W-:Y:S02]  /*0700*/  IADD3 R0, PT, PT, R0, 0x8, RZ ;  /* 0x0000000800007810 */ /* 0x000fe40007ffe0ff */
[----:B--2---:R-:W-:Y:S02]  /*0710*/  IADD3 R5, PT, PT, R4, 0x1, RZ ;  /* 0x0000000104057810 */ /* 0x004fe40007ffe0ff */
[----:B------:R-:W-:Y:S01]  /*0720*/  IADD3 R4, P1, PT, R2, 0x20, RZ ;  /* 0x0000002002047810 */ /* 0x000fe20007f3e0ff */
[----:B---3--:R-:W-:Y:S02]  /*0730*/  VIADD R7, R6, 0x1 ;  /* 0x0000000106077836 */ /* 0x008fe40000000000 */
[----:B------:R0:W-:Y:S01]  /*0740*/  STG.E desc[UR4][R2.64+-0x8], R5 ;  /* 0xfffff80502007986 */ /* 0x0001e2000c101904 */
[----:B----4-:R-:W-:-:S03]  /*0750*/  VIADD R9, R8, 0x1 ;  /* 0x0000000108097836 */ /* 0x010fc60000000000 */
[----:B------:R-:W-:Y:S01]  /*0760*/  STG.E desc[UR4][R2.64+-0x4], R7 ;  /* 0xfffffc0702007986 */ /* 0x000fe2000c101904 */
[----:B-----5:R-:W-:-:S03]  /*0770*/  IADD3 R11, PT, PT, R10, 0x1, RZ ;  /* 0x000000010a0b7810 */ /* 0x020fc60007ffe0ff */
[----:B------:R-:W-:Y:S01]  /*0780*/  STG.E desc[UR4][R2.64], R9 ;  /* 0x0000000902007986 */ /* 0x000fe2000c101904 */
[----:B------:R-:W-:-:S03]  /*0790*/  VIADD R13, R12, 0x1 ;  /* 0x000000010c0d7836 */ /* 0x000fc60000000000 */
[----:B------:R-:W-:Y:S01]  /*07a0*/  STG.E desc[UR4][R2.64+0x4], R11 ;  /* 0x0000040b02007986 */ /* 0x000fe2000c101904 */
[----:B0-----:R-:W-:Y:S01]  /*07b0*/  IMAD.X R5, RZ, RZ, R3, P1 ;  /* 0x000000ffff057224 */ /* 0x001fe200008e0603 */
[----:B------:R-:W-:Y:S02]  /*07c0*/  IADD3 R15, PT, PT, R14, 0x1, RZ ;  /* 0x000000010e0f7810 */ /* 0x000fe40007ffe0ff */
[----:B------:R-:W-:Y:S01]  /*07d0*/  STG.E desc[UR4][R2.64+0x8], R13 ;  /* 0x0000080d02007986 */ /* 0x000fe2000c101904 */
[----:B------:R-:W-:-:S03]  /*07e0*/  VIADD R17, R16, 0x1 ;  /* 0x0000000110117836 */ /* 0x000fc60000000000 */
[----:B------:R-:W-:Y:S01]  /*07f0*/  STG.E desc[UR4][R2.64+0xc], R15 ;  /* 0x00000c0f02007986 */ /* 0x000fe2000c101904 */
[----:B------:R-:W-:-:S03]  /*0800*/  IADD3 R19, PT, PT, R18, 0x1, RZ ;  /* 0x0000000112137810 */ /* 0x000fc60007ffe0ff */
[----:B------:R-:W-:Y:S04]  /*0810*/  STG.E desc[UR4][R2.64+0x10], R17 ;  /* 0x0000101102007986 */ /* 0x000fe8000c101904 */
[----:B------:R0:W-:Y:S02]  /*0820*/  STG.E desc[UR4][R2.64+0x14], R19 ;  /* 0x0000141302007986 */ /* 0x0001e4000c101904 */
[----:B0-----:R-:W-:Y:S01]  /*0830*/  IMAD.MOV.U32 R2, RZ, RZ, R4 ;  /* 0x000000ffff027224 */ /* 0x001fe200078e0004 */
[----:B------:R-:W-:-:S07]  /*0840*/  MOV R3, R5 ;  /* 0x0000000500037202 */ /* 0x000fce0000000f00 */
.L_x_8:
[----:B------:R-:W-:Y:S05]  /*0850*/  BSYNC.RECONVERGENT B1 ;  /* 0x0000000000017941 */ /* 0x000fea0003800200 */
.L_x_7:
[----:B------:R-:W-:-:S13]  /*0860*/  ISETP.NE.OR P0, PT, R0, RZ, P0 ;  /* 0x000000ff0000720c */ /* 0x000fda0000705670 */
[----:B------:R-:W-:Y:S05]  /*0870*/  @!P0 EXIT ;  /* 0x000000000000894d */ /* 0x000fea0003800000 */
.L_x_3:
[----:B------:R-:W-:Y:S05]  /*0880*/  BSYNC.RECONVERGENT B0 ;  /* 0x0000000000007941 */ /* 0x000fea0003800200 */
.L_x_2:
[----:B------:R-:W2:Y:S04]  /*0890*/  LDG.E R4, desc[UR4][R2.64+-0x8] ;  /* 0xfffff80402047981 */ /* 0x000ea8000c1e1900 */
[----:B------:R-:W3:Y:S04]  /*08a0*/  LDG.E R6, desc[UR4][R2.64+-0x4] ;  /* 0xfffffc0402067981 */ /* 0x000ee8000c1e1900 */
[----:B------:R-:W4:Y:S04]  /*08b0*/  LDG.E R8, desc[UR4][R2.64] ;  /* 0x0000000402087981 */ /* 0x000f28000c1e1900 */
[----:B------:R-:W5:Y:S01]  /*08c0*/  LDG.E R10, desc[UR4][R2.64+0x4] ;  /* 0x00000404020a7981 */ /* 0x000f62000c1e1900 */
[----:B------:R-:W-:-:S05]  /*08d0*/  VIADD R0, R0, 0x4 ;  /* 0x0000000400007836 */ /* 0x000fca0000000000 */
[----:B------:R-:W-:Y:S01]  /*08e0*/  ISETP.NE.AND P0, PT, R0, RZ, PT ;  /* 0x000000ff0000720c */ /* 0x000fe20003f05270 */
[----:B--2---:R-:W-:Y:S01]  /*08f0*/  VIADD R5, R4, 0x1 ;  /* 0x0000000104057836 */ /* 0x004fe20000000000 */
[----:B------:R-:W-:Y:S02]  /*0900*/  IADD3 R4, P1, PT, R2, 0x10, RZ ;  /* 0x0000001002047810 */ /* 0x000fe40007f3e0ff */
[----:B---3--:R-:W-:Y:S02]  /*0910*/  IADD3 R7, PT, PT, R6, 0x1, RZ ;  /* 0x0000000106077810 */ /* 0x008fe40007ffe0ff */
[----:B------:R-:W-:Y:S01]  /*0920*/  STG.E desc[UR4][R2.64+-0x8], R5 ;  /* 0xfffff80502007986 */ /* 0x000fe2000c101904 */
[----:B------:R-:W-:Y:S01]  /*0930*/  IADD3.X R13, PT, PT, RZ, R3, RZ, P1, !PT ;  /* 0x00000003ff0d7210 */ /* 0x000fe20000ffe4ff */
[----:B----4-:R-:W-:Y:S02]  /*0940*/  VIADD R9, R8, 0x1 ;  /* 0x0000000108097836 */ /* 0x010fe40000000000 */
[----:B------:R-:W-:Y:S01]  /*0950*/  STG.E desc[UR4][R2.64+-0x4], R7 ;  /* 0xfffffc0702007986 */ /* 0x000fe2000c101904 */
[----:B-----5:R-:W-:-:S03]  /*0960*/  IADD3 R11, PT, PT, R10, 0x1, RZ ;  /* 0x000000010a0b7810 */ /* 0x020fc60007ffe0ff */
[----:B------:R-:W-:Y:S04]  /*0970*/  STG.E desc[UR4][R2.64], R9 ;  /* 0x0000000902007986 */ /* 0x000fe8000c101904 */
[----:B------:R0:W-:Y:S02]  /*0980*/  STG.E desc[UR4][R2.64+0x4], R11 ;  /* 0x0000040b02007986 */ /* 0x0001e4000c101904 */
[----:B0-----:R-:W-:Y:S01]  /*0990*/  IMAD.MOV.U32 R2, RZ, RZ, R4 ;  /* 0x000000ffff027224 */ /* 0x001fe200078e0004 */
[----:B------:R-:W-:Y:S01]  /*09a0*/  MOV R3, R13 ;  /* 0x0000000d00037202 */ /* 0x000fe20000000f00 */
[----:B------:R-:W-:Y:S06]  /*09b0*/  @P0 BRA `(.L_x_2) ;  /* 0xfffffffc00b40947 */ /* 0x000fec000383ffff */
[----:B------:R-:W-:Y:S05]  /*09c0*/  EXIT ;  /* 0x000000000000794d */ /* 0x000fea0003800000 */
.L_x_9:
[----:B------:R-:W-:-:S00]  /*09d0*/  BRA `(.L_x_9) ;  /* 0xfffffffc00fc7947 */ /* 0x000fc0000383ffff */
[----:B------:R-:W-:-:S00]  /*09e0*/  NOP ;  /* 0x0000000000007918 */ /* 0x000fc00000000000 */
        /* <DEDUP_REMOVED lines=9> */
.L_x_10:


//--------------------- .nv.shared.reserved.0     --------------------------
	.section	.nv.shared.reserved.0,"aw",@nobits
	.weak		__nv_reservedSMEM_offset_0_alias
	.size		__nv_reservedSMEM_offset_0_alias, 0, 64
	.other		__nv_reservedSMEM_offset_0_alias,@"STO_CUDA_RESERVED_SHARED STV_DEFAULT"
__nv_reservedSMEM_offset_0_alias:
	.zero		0
	.zero		64


//--------------------- .nv.constant0._Z7dkernelPjj --------------------------
	.section	.nv.constant0._Z7dkernelPjj,"a",@progbits
	.sectionflags	@""
	.align	4
.nv.constant0._Z7dkernelPjj:
	.zero		908


//--------------------- SYMBOLS --------------------------

	.type		.nv.reservedSmem.offset0,@object
	.size		.nv.reservedSmem.offset0,0x4
